	.headerflags	@"EF_CUDA_TEXMODE_UNIFIED EF_CUDA_64BIT_ADDRESS EF_CUDA_ACCELERATORS EF_CUDA_SM90 EF_CUDA_VIRTUAL_SM(EF_CUDA_SM90)"
	.elftype	@"ET_EXEC"


//--------------------- .nv.info                  --------------------------
	.section	.nv.info,"",@"SHT_CUDA_INFO"
	.align	4


	//----- nvinfo : EIATTR_REGCOUNT
	.align		4
        /*0000*/ 	.byte	0x04, 0x2f
        /*0002*/ 	.short	(.L_1 - .L_0)
	.align		4
.L_0:
        /*0004*/ 	.word	index@(triton_poi_fused_convolution_max_pool2d_with_indices_relu_23)
        /*0008*/ 	.word	0x0000001c


	//----- nvinfo : EIATTR_MIN_STACK_SIZE
	.align		4
.L_1:
        /*000c*/ 	.byte	0x04, 0x12
        /*000e*/ 	.short	(.L_3 - .L_2)
	.align		4
.L_2:
        /*0010*/ 	.word	index@(triton_poi_fused_convolution_max_pool2d_with_indices_relu_23)
        /*0014*/ 	.word	0x00000000


	//----- nvinfo : EIATTR_FRAME_SIZE
	.align		4
.L_3:
        /*0018*/ 	.byte	0x04, 0x11
        /*001a*/ 	.short	(.L_5 - .L_4)
	.align		4
.L_4:
        /*001c*/ 	.word	index@(triton_poi_fused_convolution_max_pool2d_with_indices_relu_23)
        /*0020*/ 	.word	0x00000000


	//----- nvinfo : EIATTR_MIN_STACK_SIZE
	.align		4
.L_5:
        /*0024*/ 	.byte	0x04, 0x12
        /*0026*/ 	.short	(.L_7 - .L_6)
	.align		4
.L_6:
        /*0028*/ 	.word	index@(triton_poi_fused_convolution_max_pool2d_with_indices_relu_23)
        /*002c*/ 	.word	0x00000000
.L_7:


//--------------------- .nv.info.triton_poi_fused_convolution_max_pool2d_with_indices_relu_23 --------------------------
	.section	.nv.info.triton_poi_fused_convolution_max_pool2d_with_indices_relu_23,"",@"SHT_CUDA_INFO"
	.sectionflags	@""
	.align	4


	//----- nvinfo : EIATTR_CUDA_API_VERSION
	.align		4
        /*0000*/ 	.byte	0x04, 0x37
        /*0002*/ 	.short	(.L_9 - .L_8)
.L_8:
        /*0004*/ 	.word	0x0000007c


	//----- nvinfo : EIATTR_KPARAM_INFO
	.align		4
.L_9:
        /*0008*/ 	.byte	0x04, 0x17
        /*000a*/ 	.short	(.L_11 - .L_10)
.L_10:
        /*000c*/ 	.word	0x00000000
        /*0010*/ 	.short	0x0006
        /*0012*/ 	.short	0x002c
        /*0014*/ 	.byte	0x00, 0xf0, 0x11, 0x00


	//----- nvinfo : EIATTR_KPARAM_INFO
	.align		4
.L_11:
        /*0018*/ 	.byte	0x04, 0x17
        /*001a*/ 	.short	(.L_13 - .L_12)
.L_12:
        /*001c*/ 	.word	0x00000000
        /*0020*/ 	.short	0x0005
        /*0022*/ 	.short	0x0028
        /*0024*/ 	.byte	0x00, 0xf0, 0x11, 0x00


	//----- nvinfo : EIATTR_KPARAM_INFO
	.align		4
.L_13:
        /*0028*/ 	.byte	0x04, 0x17
        /*002a*/ 	.short	(.L_15 - .L_14)
.L_14:
        /*002c*/ 	.word	0x00000000
        /*0030*/ 	.short	0x0004
        /*0032*/ 	.short	0x0020
        /*0034*/ 	.byte	0x00, 0xf4, 0x21, 0x00


	//----- nvinfo : EIATTR_KPARAM_INFO
	.align		4
.L_15:
        /*0038*/ 	.byte	0x04, 0x17
        /*003a*/ 	.short	(.L_17 - .L_16)
.L_16:
        /*003c*/ 	.word	0x00000000
        /*0040*/ 	.short	0x0003
        /*0042*/ 	.short	0x0018
        /*0044*/ 	.byte	0x00, 0xf4, 0x21, 0x00


	//----- nvinfo : EIATTR_KPARAM_INFO
	.align		4
.L_17:
        /*0048*/ 	.byte	0x04, 0x17
        /*004a*/ 	.short	(.L_19 - .L_18)
.L_18:
        /*004c*/ 	.word	0x00000000
        /*0050*/ 	.short	0x0002
        /*0052*/ 	.short	0x0010
        /*0054*/ 	.byte	0x00, 0xf4, 0x21, 0x00


	//----- nvinfo : EIATTR_KPARAM_INFO
	.align		4
.L_19:
        /*0058*/ 	.byte	0x04, 0x17
        /*005a*/ 	.short	(.L_21 - .L_20)
.L_20:
        /*005c*/ 	.word	0x00000000
        /*0060*/ 	.short	0x0001
        /*0062*/ 	.short	0x0008
        /*0064*/ 	.byte	0x00, 0xf4, 0x21, 0x00


	//----- nvinfo : EIATTR_KPARAM_INFO
	.align		4
.L_21:
        /*0068*/ 	.byte	0x04, 0x17
        /*006a*/ 	.short	(.L_23 - .L_22)
.L_22:
        /*006c*/ 	.word	0x00000000
        /*0070*/ 	.short	0x0000
        /*0072*/ 	.short	0x0000
        /*0074*/ 	.byte	0x00, 0xf4, 0x21, 0x00


	//----- nvinfo : EIATTR_SPARSE_MMA_MASK
	.align		4
.L_23:
        /*0078*/ 	.byte	0x03, 0x50
        /*007a*/ 	.short	0x0000


	//----- nvinfo : EIATTR_MAXREG_COUNT
	.align		4
        /*007c*/ 	.byte	0x03, 0x1b
        /*007e*/ 	.short	0x00ff


	//----- nvinfo : EIATTR_EXIT_INSTR_OFFSETS
	.align		4
        /*0080*/ 	.byte	0x04, 0x1c
        /*0082*/ 	.short	(.L_25 - .L_24)


	//   ....[0]....
.L_24:
        /*0084*/ 	.word	0x00000480


	//   ....[1]....
        /*0088*/ 	.word	0x000004c0


	//----- nvinfo : EIATTR_REQNTID
	.align		4
.L_25:
        /*008c*/ 	.byte	0x04, 0x10
        /*008e*/ 	.short	(.L_27 - .L_26)
.L_26:
        /*0090*/ 	.word	0x00000080
        /*0094*/ 	.word	0x00000001
        /*0098*/ 	.word	0x00000001


	//----- nvinfo : EIATTR_CBANK_PARAM_SIZE
	.align		4
.L_27:
        /*009c*/ 	.byte	0x03, 0x19
        /*009e*/ 	.short	0x0030


	//----- nvinfo : EIATTR_PARAM_CBANK
	.align		4
        /*00a0*/ 	.byte	0x04, 0x0a
        /*00a2*/ 	.short	(.L_29 - .L_28)
	.align		4
.L_28:
        /*00a4*/ 	.word	index@(.nv.constant0.triton_poi_fused_convolution_max_pool2d_with_indices_relu_23)
        /*00a8*/ 	.short	0x0210
        /*00aa*/ 	.short	0x0030


	//----- nvinfo : EIATTR_SW_WAR
	.align		4
.L_29:
        /*00ac*/ 	.byte	0x04, 0x36
        /*00ae*/ 	.short	(.L_31 - .L_30)
.L_30:
        /*00b0*/ 	.word	0x00000008
.L_31:


//--------------------- .nv.callgraph             --------------------------
	.section	.nv.callgraph,"",@"SHT_CUDA_CALLGRAPH"
	.align	4
	.sectionentsize	8
	.align		4
        /*0000*/ 	.word	0x00000000
	.align		4
        /*0004*/ 	.word	0xffffffff
	.align		4
        /*0008*/ 	.word	0x00000000
	.align		4
        /*000c*/ 	.word	0xfffffffe
	.align		4
        /*0010*/ 	.word	0x00000000
	.align		4
        /*0014*/ 	.word	0xfffffffd
	.align		4
        /*0018*/ 	.word	0x00000000
	.align		4
        /*001c*/ 	.word	0xfffffffc


//--------------------- .text.triton_poi_fused_convolution_max_pool2d_with_indices_relu_23 --------------------------
	.section	.text.triton_poi_fused_convolution_max_pool2d_with_indices_relu_23,"ax",@progbits
	.sectionflags	@"SHF_BARRIERS=1"
	.align	128
        .global         triton_poi_fused_convolution_max_pool2d_with_indices_relu_23
        .type           triton_poi_fused_convolution_max_pool2d_with_indices_relu_23,@function
        .size           triton_poi_fused_convolution_max_pool2d_with_indices_relu_23,(.L_x_1 - triton_poi_fused_convolution_max_pool2d_with_indices_relu_23)
        .other          triton_poi_fused_convolution_max_pool2d_with_indices_relu_23,@"STO_CUDA_ENTRY STV_DEFAULT"
triton_poi_fused_convolution_max_pool2d_with_indices_relu_23:
.text.triton_poi_fused_convolution_max_pool2d_with_indices_relu_23:
[----:B------:R-:W0:Y:S01]  /*0000*/  LDC R1, c[0x0][0x28] ;  /* 0x00000a00ff017b82 */ /* 0x000e220000000800 */
[----:B------:R-:W1:Y:S07]  /*0010*/  S2R R8, SR_TID.X ;  /* 0x0000000000087919 */ /* 0x000e6e0000002100 */
[----:B------:R-:W2:Y:S01]  /*0020*/  LDC.64 R6, c[0x0][0x218] ;  /* 0x00008600ff067b82 */ /* 0x000ea20000000a00 */
[----:B------:R-:W-:Y:S01]  /*0030*/  ULDC.64 UR6, c[0x0][0x208] ;  /* 0x0000820000067ab9 */ /* 0x000fe20000000a00 */
[----:B------:R-:W3:Y:S01]  /*0040*/  S2R R4, SR_CTAID.Y ;  /* 0x0000000000047919 */ /* 0x000ee20000002600 */
[----:B------:R-:W4:Y:S05]  /*0050*/  S2R R0, SR_CTAID.X ;  /* 0x0000000000007919 */ /* 0x000f2a0000002500 */
[----:B------:R-:W5:Y:S08]  /*0060*/  LDC.64 R2, c[0x0][0x210] ;  /* 0x00008400ff027b82 */ /* 0x000f700000000a00 */
[----:B------:R-:W5:Y:S01]  /*0070*/  LDC.64 R16, c[0x0][0x220] ;  /* 0x00008800ff107b82 */ /* 0x000f620000000a00 */
[----:B-1----:R-:W-:Y:S01]  /*0080*/  IMAD.SHL.U32 R5, R8, 0x2, RZ ;  /* 0x0000000208057824 */ /* 0x002fe200078e00ff */
[----:B---3--:R-:W-:-:S04]  /*0090*/  SHF.R.S32.HI R10, RZ, 0x17, R4 ;  /* 0x00000017ff0a7819 */ /* 0x008fc80000011404 */
[----:B------:R-:W-:Y:S02]  /*00a0*/  LOP3.LUT R5, R5, 0xfe, RZ, 0xc0, !PT ;  /* 0x000000fe05057812 */ /* 0x000fe400078ec0ff */
[----:B------:R-:W-:Y:S02]  /*00b0*/  SGXT R10, R10, 0x1 ;  /* 0x000000010a0a781a */ /* 0x000fe40000000200 */
[----:B------:R-:W-:Y:S02]  /*00c0*/  PRMT R9, R5, 0x6540, R4 ;  /* 0x0000654005097816 */ /* 0x000fe40000000004 */
[----:B----4-:R-:W-:Y:S02]  /*00d0*/  ISETP.GE.AND P0, PT, R0, 0x10, PT ;  /* 0x000000100000780c */ /* 0x010fe40003f06270 */
[----:B------:R-:W-:-:S04]  /*00e0*/  LEA.HI R10, R10, R9, RZ, 0x9 ;  /* 0x000000090a0a7211 */ /* 0x000fc800078f48ff */
[C---:B------:R-:W-:Y:S01]  /*00f0*/  LOP3.LUT R12, R10.reuse, 0xfffffe00, RZ, 0xc0, !PT ;  /* 0xfffffe000a0c7812 */ /* 0x040fe200078ec0ff */
[----:B------:R-:W-:-:S04]  /*0100*/  IMAD.SHL.U32 R10, R10, 0x10, RZ ;  /* 0x000000100a0a7824 */ /* 0x000fc800078e00ff */
[----:B------:R-:W-:Y:S01]  /*0110*/  IMAD.IADD R9, R9, 0x1, -R12 ;  /* 0x0000000109097824 */ /* 0x000fe200078e0a0c */
[----:B------:R-:W-:-:S03]  /*0120*/  LOP3.LUT R11, R10, 0xffffe000, RZ, 0xc0, !PT ;  /* 0xffffe0000a0b7812 */ /* 0x000fc600078ec0ff */
[----:B------:R-:W-:Y:S02]  /*0130*/  IMAD R10, R0, 0x200, R9 ;  /* 0x00000200000a7824 */ /* 0x000fe400078e0209 */
[----:B--2---:R-:W-:-:S04]  /*0140*/  IMAD.WIDE R14, R9, 0x4, R6 ;  /* 0x00000004090e7825 */ /* 0x004fc800078e0206 */
[----:B------:R-:W-:Y:S01]  /*0150*/  IMAD.IADD R19, R10, 0x1, R11 ;  /* 0x000000010a137824 */ /* 0x000fe200078e020b */
[----:B------:R-:W-:-:S03]  /*0160*/  CS2R R10, SRZ ;  /* 0x00000000000a7805 */ /* 0x000fc6000001ff00 */
[C---:B-----5:R-:W-:Y:S02]  /*0170*/  IMAD.WIDE R12, R19.reuse, 0x4, R2 ;  /* 0x00000004130c7825 */ /* 0x060fe400078e0202 */
[----:B------:R-:W2:Y:S04]  /*0180*/  LDG.E.EL.64 R2, desc[UR6][R14.64] ;  /* 0x000000060e027981 */ /* 0x000ea8000c2e1b00 */
[----:B------:R1:W2:Y:S01]  /*0190*/  @!P0 LDG.E.EL.64 R10, desc[UR6][R12.64] ;  /* 0x000000060c0a8981 */ /* 0x0002a2000c2e1b00 */
[----:B------:R-:W-:Y:S01]  /*01a0*/  CS2R R6, SRZ ;  /* 0x0000000000067805 */ /* 0x000fe2000001ff00 */
[----:B0-----:R-:W-:-:S05]  /*01b0*/  IMAD.WIDE R16, R19, 0x4, R16 ;  /* 0x0000000413107825 */ /* 0x001fca00078e0210 */
[----:B------:R0:W3:Y:S01]  /*01c0*/  @!P0 LDG.E.EL.64 R6, desc[UR6][R16.64] ;  /* 0x0000000610068981 */ /* 0x0000e2000c2e1b00 */
[----:B------:R-:W4:Y:S01]  /*01d0*/  S2UR UR5, SR_CgaCtaId ;  /* 0x00000000000579c3 */ /* 0x000f220000008800 */
[----:B------:R-:W-:Y:S01]  /*01e0*/  UMOV UR4, 0x400 ;  /* 0x0000040000047882 */ /* 0x000fe20000000000 */
[----:B------:R-:W-:-:S04]  /*01f0*/  LOP3.LUT R19, R8, 0x7f, RZ, 0xc0, !PT ;  /* 0x0000007f08137812 */ /* 0x000fc800078ec0ff */
[C---:B------:R-:W-:Y:S02]  /*0200*/  LOP3.LUT R8, R19.reuse, 0x80, RZ, 0xfc, !PT ;  /* 0x0000008013087812 */ /* 0x040fe400078efcff */
[----:B-1----:R-:W-:-:S05]  /*0210*/  PRMT R13, R19, 0x6540, R4 ;  /* 0x00006540130d7816 */ /* 0x002fca0000000004 */
[----:B------:R-:W-:Y:S01]  /*0220*/  IMAD R21, R13, 0x10, R0 ;  /* 0x000000100d157824 */ /* 0x000fe200078e0200 */
[----:B----4-:R-:W-:Y:S01]  /*0230*/  UPRMT UR4, UR5, 0x654, UR4 ;  /* 0x0000065405047896 */ /* 0x010fe20008000004 */
[----:B--2---:R-:W-:Y:S01]  /*0240*/  FADD R9, R2, R10 ;  /* 0x0000000a02097221 */ /* 0x004fe20000000000 */
[----:B------:R-:W-:Y:S01]  /*0250*/  FADD R12, R3, R11 ;  /* 0x0000000b030c7221 */ /* 0x000fe20000000000 */
[----:B------:R-:W-:Y:S02]  /*0260*/  FSETP.GEU.AND P1, PT, R10, -R2, PT ;  /* 0x800000020a00720b */ /* 0x000fe40003f2e000 */
[----:B------:R-:W-:Y:S02]  /*0270*/  FSETP.GEU.AND P2, PT, R11, -R3, PT ;  /* 0x800000030b00720b */ /* 0x000fe40003f4e000 */
[----:B------:R-:W-:Y:S02]  /*0280*/  LEA R10, R5, UR4, 0x3 ;  /* 0x00000004050a7c11 */ /* 0x000fe4000f8e18ff */
[----:B------:R-:W-:-:S02]  /*0290*/  FSEL R15, R9, RZ, P1 ;  /* 0x000000ff090f7208 */ /* 0x000fc40000800000 */
[----:B0-----:R-:W-:Y:S01]  /*02a0*/  FSEL R17, R12, RZ, P2 ;  /* 0x000000ff0c117208 */ /* 0x001fe20001000000 */
[----:B------:R-:W-:Y:S01]  /*02b0*/  IMAD.SHL.U32 R12, R4, 0x100, RZ ;  /* 0x00000100040c7824 */ /* 0x000fe200078e00ff */
[----:B------:R-:W-:Y:S01]  /*02c0*/  LEA R11, R19, UR4, 0x3 ;  /* 0x00000004130b7c11 */ /* 0x000fe2000f8e18ff */
[----:B------:R0:W-:Y:S01]  /*02d0*/  STS [R10], R15 ;  /* 0x0000000f0a007388 */ /* 0x0001e20000000800 */
[----:B------:R-:W-:Y:S02]  /*02e0*/  LEA R5, R8, UR4, 0x3 ;  /* 0x0000000408057c11 */ /* 0x000fe4000f8e18ff */
[----:B------:R-:W1:Y:S01]  /*02f0*/  LDC.64 R8, c[0x0][0x228] ;  /* 0x00008a00ff087b82 */ /* 0x000e620000000a00 */
[----:B------:R2:W-:Y:S01]  /*0300*/  STS [R10+0x8], R17 ;  /* 0x000008110a007388 */ /* 0x0005e20000000800 */
[----:B------:R-:W-:-:S06]  /*0310*/  LOP3.LUT R19, R12, 0x80, R19, 0xfe, !PT ;  /* 0x000000800c137812 */ /* 0x000fcc00078efe13 */
[----:B------:R-:W-:Y:S01]  /*0320*/  BAR.SYNC.DEFER_BLOCKING 0x0 ;  /* 0x0000000000007b1d */ /* 0x000fe20000010000 */
[C---:B---3--:R-:W-:Y:S01]  /*0330*/  FSETP.GEU.AND P1, PT, R2.reuse, -R6, PT ;  /* 0x800000060200720b */ /* 0x048fe20003f2e000 */
[----:B------:R-:W-:Y:S01]  /*0340*/  IMAD R19, R19, 0x10, R0 ;  /* 0x0000001013137824 */ /* 0x000fe200078e0200 */
[C---:B------:R-:W-:Y:S01]  /*0350*/  FSETP.GEU.AND P2, PT, R3.reuse, -R7, PT ;  /* 0x800000070300720b */ /* 0x040fe20003f4e000 */
[----:B------:R-:W-:Y:S01]  /*0360*/  FADD R6, R2, R6 ;  /* 0x0000000602067221 */ /* 0x000fe20000000000 */
[----:B------:R-:W-:-:S03]  /*0370*/  FADD R7, R3, R7 ;  /* 0x0000000703077221 */ /* 0x000fc60000000000 */
[----:B------:R-:W3:Y:S01]  /*0380*/  LDC.64 R12, c[0x0][0x230] ;  /* 0x00008c00ff0c7b82 */ /* 0x000ee20000000a00 */
[----:B0-----:R-:W-:Y:S02]  /*0390*/  FSEL R15, R6, RZ, P1 ;  /* 0x000000ff060f7208 */ /* 0x001fe40000800000 */
[----:B--2---:R-:W-:Y:S01]  /*03a0*/  FSEL R17, R7, RZ, P2 ;  /* 0x000000ff07117208 */ /* 0x004fe20001000000 */
[----:B-1----:R-:W-:-:S04]  /*03b0*/  IMAD.WIDE R2, R21, 0x4, R8 ;  /* 0x0000000415027825 */ /* 0x002fc800078e0208 */
[----:B------:R-:W-:Y:S01]  /*03c0*/  IMAD.WIDE R8, R19, 0x4, R8 ;  /* 0x0000000413087825 */ /* 0x000fe200078e0208 */
[----:B------:R-:W0:Y:S04]  /*03d0*/  LDS R23, [R11] ;  /* 0x000000000b177984 */ /* 0x000e280000000800 */
[----:B------:R-:W1:Y:S01]  /*03e0*/  LDS R25, [R5] ;  /* 0x0000000005197984 */ /* 0x000e620000000800 */
[----:B---3--:R-:W-:-:S03]  /*03f0*/  IMAD.WIDE R6, R21, 0x4, R12 ;  /* 0x0000000415067825 */ /* 0x008fc600078e020c */
[----:B0-----:R-:W-:Y:S04]  /*0400*/  @!P0 STG.E desc[UR6][R2.64], R23 ;  /* 0x0000001702008986 */ /* 0x001fe8000c101906 */
[----:B-1----:R-:W-:Y:S01]  /*0410*/  @!P0 STG.E desc[UR6][R8.64], R25 ;  /* 0x0000001908008986 */ /* 0x002fe2000c101906 */
[----:B------:R-:W-:Y:S06]  /*0420*/  BAR.SYNC.DEFER_BLOCKING 0x0 ;  /* 0x0000000000007b1d */ /* 0x000fec0000010000 */
[----:B------:R-:W-:Y:S04]  /*0430*/  STS [R10], R15 ;  /* 0x0000000f0a007388 */ /* 0x000fe80000000800 */
[----:B------:R-:W-:Y:S01]  /*0440*/  STS [R10+0x8], R17 ;  /* 0x000008110a007388 */ /* 0x000fe20000000800 */
[----:B------:R-:W-:Y:S06]  /*0450*/  BAR.SYNC.DEFER_BLOCKING 0x0 ;  /* 0x0000000000007b1d */ /* 0x000fec0000010000 */
[----:B------:R-:W0:Y:S04]  /*0460*/  LDS R11, [R11] ;  /* 0x000000000b0b7984 */ /* 0x000e280000000800 */
[----:B0-----:R0:W-:Y:S02]  /*0470*/  @!P0 STG.E desc[UR6][R6.64], R11 ;  /* 0x0000000b06008986 */ /* 0x0011e4000c101906 */
[----:B0-----:R-:W-:Y:S05]  /*0480*/  @P0 EXIT ;  /* 0x000000000000094d */ /* 0x001fea0003800000 */
[----:B------:R-:W0:Y:S01]  /*0490*/  LDS R5, [R5] ;  /* 0x0000000005057984 */ /* 0x000e220000000800 */
[----:B------:R-:W-:-:S05]  /*04a0*/  IMAD.WIDE R2, R19, 0x4, R12 ;  /* 0x0000000413027825 */ /* 0x000fca00078e020c */
[----:B0-----:R-:W-:Y:S01]  /*04b0*/  STG.E desc[UR6][R2.64], R5 ;  /* 0x0000000502007986 */ /* 0x001fe2000c101906 */
[----:B------:R-:W-:Y:S05]  /*04c0*/  EXIT ;  /* 0x000000000000794d */ /* 0x000fea0003800000 */
.L_x_0:
[----:B------:R-:W-:-:S00]  /*04d0*/  BRA `(.L_x_0) ;  /* 0xfffffffc00fc7947 */ /* 0x000fc0000383ffff */
[----:B------:R-:W-:-:S00]  /*04e0*/  NOP ;  /* 0x0000000000007918 */ /* 0x000fc00000000000 */
        /* <DEDUP_REMOVED lines=9> */
.L_x_1:


//--------------------- .nv.shared.triton_poi_fused_convolution_max_pool2d_with_indices_relu_23 --------------------------
	.section	.nv.shared.triton_poi_fused_convolution_max_pool2d_with_indices_relu_23,"aw",@nobits
	.sectionflags	@""
	.align	16
	.zero		1024


//--------------------- .nv.constant0.triton_poi_fused_convolution_max_pool2d_with_indices_relu_23 --------------------------
	.section	.nv.constant0.triton_poi_fused_convolution_max_pool2d_with_indices_relu_23,"a",@progbits
	.sectionflags	@""
	.align	4
.nv.constant0.triton_poi_fused_convolution_max_pool2d_with_indices_relu_23:
	.zero		576
